//
// Generated by NVIDIA NVVM Compiler
//
// Compiler Build ID: CL-36424714
// Cuda compilation tools, release 13.0, V13.0.88
// Based on NVVM 20.0.0
//

.version 9.0
.target sm_100
.address_size 64

	// .globl	_Z10finiteDiffPfS_S_S_S_fi

.visible .entry _Z10finiteDiffPfS_S_S_S_fi(
	.param .u64 .ptr .align 1 _Z10finiteDiffPfS_S_S_S_fi_param_0,
	.param .u64 .ptr .align 1 _Z10finiteDiffPfS_S_S_S_fi_param_1,
	.param .u64 .ptr .align 1 _Z10finiteDiffPfS_S_S_S_fi_param_2,
	.param .u64 .ptr .align 1 _Z10finiteDiffPfS_S_S_S_fi_param_3,
	.param .u64 .ptr .align 1 _Z10finiteDiffPfS_S_S_S_fi_param_4,
	.param .f32 _Z10finiteDiffPfS_S_S_S_fi_param_5,
	.param .u32 _Z10finiteDiffPfS_S_S_S_fi_param_6
)
{
	.reg .pred 	%p<2>;
	.reg .b32 	%r<6>;
	.reg .b32 	%f<10>;
	.reg .b64 	%rd<17>;

	ld.param.u64 	%rd1, [_Z10finiteDiffPfS_S_S_S_fi_param_0];
	ld.param.u64 	%rd2, [_Z10finiteDiffPfS_S_S_S_fi_param_1];
	ld.param.u64 	%rd3, [_Z10finiteDiffPfS_S_S_S_fi_param_2];
	ld.param.u64 	%rd4, [_Z10finiteDiffPfS_S_S_S_fi_param_3];
	ld.param.u64 	%rd5, [_Z10finiteDiffPfS_S_S_S_fi_param_4];
	ld.param.f32 	%f1, [_Z10finiteDiffPfS_S_S_S_fi_param_5];
	ld.param.u32 	%r2, [_Z10finiteDiffPfS_S_S_S_fi_param_6];
	mov.u32 	%r3, %ntid.x;
	mov.u32 	%r4, %ctaid.x;
	mov.u32 	%r5, %tid.x;
	mad.lo.s32 	%r1, %r3, %r4, %r5;
	setp.ge.s32 	%p1, %r1, %r2;
	@%p1 bra 	$L__BB0_2;
	cvta.to.global.u64 	%rd6, %rd3;
	cvta.to.global.u64 	%rd7, %rd2;
	cvta.to.global.u64 	%rd8, %rd1;
	cvta.to.global.u64 	%rd9, %rd5;
	cvta.to.global.u64 	%rd10, %rd4;
	mul.wide.s32 	%rd11, %r1, 4;
	add.s64 	%rd12, %rd10, %rd11;
	ld.global.f32 	%f2, [%rd12];
	mul.f32 	%f3, %f2, %f2;
	add.s64 	%rd13, %rd6, %rd11;
	st.global.f32 	[%rd13], %f3;
	add.s64 	%rd14, %rd7, %rd11;
	ld.global.f32 	%f4, [%rd14];
	mul.f32 	%f5, %f4, %f4;
	add.s64 	%rd15, %rd8, %rd11;
	st.global.f32 	[%rd15], %f5;
	ld.global.f32 	%f6, [%rd13];
	sub.f32 	%f7, %f5, %f6;
	add.f32 	%f8, %f1, %f1;
	div.rn.f32 	%f9, %f7, %f8;
	add.s64 	%rd16, %rd9, %rd11;
	st.global.f32 	[%rd16], %f9;
$L__BB0_2:
	ret;

}


// ===== COMPILED SASS (sm_100) =====

	.target	sm_100

	.elftype	@"ET_EXEC"


//--------------------- .note.nv.tkinfo           --------------------------
	.section	.note.nv.tkinfo,"",@"SHT_NOTE"
	.sectionflags	@"SHF_NOTE_NV_TKINFO"
	.tkinfo
        /*0018*/ 	.word	0x00000002
        /*0030*/ 	.string	""
        /*0030*/ 	.string	"ptxas"
        /*0030*/ 	.string	"Cuda compilation tools, release 13.0, V13.0.88"
        /*0030*/ 	.string	"Build cuda_13.0.r13.0/compiler.36424714_0"
        /*0030*/ 	.string	"-arch sm_100 -m 64 "



//--------------------- .note.nv.cuinfo           --------------------------
	.section	.note.nv.cuinfo,"",@"SHT_NOTE"
	.sectionflags	@"SHF_NOTE_NV_CUINFO"
        /*0018*/ 	.short	0x0002
        /*001a*/ 	.short	0x0064
        /*001c*/ 	.short	0x0082
	.zero		2


//--------------------- .nv.info                  --------------------------
	.section	.nv.info,"",@"SHT_CUDA_INFO"
	.align	4


	//----- nvinfo : EIATTR_REGCOUNT
	.align		4
        /*0000*/ 	.byte	0x04, 0x2f
        /*0002*/ 	.short	(.L_1 - .L_0)
	.align		4
.L_0:
        /*0004*/ 	.word	index@(_Z10finiteDiffPfS_S_S_S_fi)
        /*0008*/ 	.word	0x00000012


	//----- nvinfo : EIATTR_FRAME_SIZE
	.align		4
.L_1:
        /*000c*/ 	.byte	0x04, 0x11
        /*000e*/ 	.short	(.L_3 - .L_2)
	.align		4
.L_2:
        /*0010*/ 	.word	index@($__internal_0_$__cuda_sm3x_div_rn_noftz_f32_slowpath)
        /*0014*/ 	.word	0x00000000


	//----- nvinfo : EIATTR_FRAME_SIZE
	.align		4
.L_3:
        /*0018*/ 	.byte	0x04, 0x11
        /*001a*/ 	.short	(.L_5 - .L_4)
	.align		4
.L_4:
        /*001c*/ 	.word	index@(_Z10finiteDiffPfS_S_S_S_fi)
        /*0020*/ 	.word	0x00000000


	//----- nvinfo : EIATTR_MIN_STACK_SIZE
	.align		4
.L_5:
        /*0024*/ 	.byte	0x04, 0x12
        /*0026*/ 	.short	(.L_7 - .L_6)
	.align		4
.L_6:
        /*0028*/ 	.word	index@(_Z10finiteDiffPfS_S_S_S_fi)
        /*002c*/ 	.word	0x00000000
.L_7:


//--------------------- .nv.compat                --------------------------
	.section	.nv.compat,"",@"SHT_CUDA_COMPAT_INFO"
	.align	4
        /*0000*/ 	.byte	0x02, 0x09, 0x00, 0x00, 0x02, 0x02, 0x01, 0x00, 0x02, 0x05, 0x05, 0x00, 0x03, 0x07, 0x01, 0x01
        /*0010*/ 	.byte	0x02, 0x03, 0x00, 0x00, 0x02, 0x06, 0x01, 0x00, 0x04, 0x0b, 0x08, 0x00, 0x01, 0x00, 0x00, 0x00
        /*0020*/ 	.byte	0x00, 0x00, 0x00, 0x00


//--------------------- .nv.info._Z10finiteDiffPfS_S_S_S_fi --------------------------
	.section	.nv.info._Z10finiteDiffPfS_S_S_S_fi,"",@"SHT_CUDA_INFO"
	.sectionflags	@""
	.align	4


	//----- nvinfo : EIATTR_CUDA_API_VERSION
	.align		4
        /*0000*/ 	.byte	0x04, 0x37
        /*0002*/ 	.short	(.L_9 - .L_8)
.L_8:
        /*0004*/ 	.word	0x00000082


	//----- nvinfo : EIATTR_KPARAM_INFO
	.align		4
.L_9:
        /*0008*/ 	.byte	0x04, 0x17
        /*000a*/ 	.short	(.L_11 - .L_10)
.L_10:
        /*000c*/ 	.word	0x00000000
        /*0010*/ 	.short	0x0006
        /*0012*/ 	.short	0x002c
        /*0014*/ 	.byte	0x00, 0xf0, 0x11, 0x00


	//----- nvinfo : EIATTR_KPARAM_INFO
	.align		4
.L_11:
        /*0018*/ 	.byte	0x04, 0x17
        /*001a*/ 	.short	(.L_13 - .L_12)
.L_12:
        /*001c*/ 	.word	0x00000000
        /*0020*/ 	.short	0x0005
        /*0022*/ 	.short	0x0028
        /*0024*/ 	.byte	0x00, 0xf0, 0x11, 0x00


	//----- nvinfo : EIATTR_KPARAM_INFO
	.align		4
.L_13:
        /*0028*/ 	.byte	0x04, 0x17
        /*002a*/ 	.short	(.L_15 - .L_14)
.L_14:
        /*002c*/ 	.word	0x00000000
        /*0030*/ 	.short	0x0004
        /*0032*/ 	.short	0x0020
        /*0034*/ 	.byte	0x00, 0xf5, 0x21, 0x00


	//----- nvinfo : EIATTR_KPARAM_INFO
	.align		4
.L_15:
        /*0038*/ 	.byte	0x04, 0x17
        /*003a*/ 	.short	(.L_17 - .L_16)
.L_16:
        /*003c*/ 	.word	0x00000000
        /*0040*/ 	.short	0x0003
        /*0042*/ 	.short	0x0018
        /*0044*/ 	.byte	0x00, 0xf5, 0x21, 0x00


	//----- nvinfo : EIATTR_KPARAM_INFO
	.align		4
.L_17:
        /*0048*/ 	.byte	0x04, 0x17
        /*004a*/ 	.short	(.L_19 - .L_18)
.L_18:
        /*004c*/ 	.word	0x00000000
        /*0050*/ 	.short	0x0002
        /*0052*/ 	.short	0x0010
        /*0054*/ 	.byte	0x00, 0xf5, 0x21, 0x00


	//----- nvinfo : EIATTR_KPARAM_INFO
	.align		4
.L_19:
        /*0058*/ 	.byte	0x04, 0x17
        /*005a*/ 	.short	(.L_21 - .L_20)
.L_20:
        /*005c*/ 	.word	0x00000000
        /*0060*/ 	.short	0x0001
        /*0062*/ 	.short	0x0008
        /*0064*/ 	.byte	0x00, 0xf5, 0x21, 0x00


	//----- nvinfo : EIATTR_KPARAM_INFO
	.align		4
.L_21:
        /*0068*/ 	.byte	0x04, 0x17
        /*006a*/ 	.short	(.L_23 - .L_22)
.L_22:
        /*006c*/ 	.word	0x00000000
        /*0070*/ 	.short	0x0000
        /*0072*/ 	.short	0x0000
        /*0074*/ 	.byte	0x00, 0xf5, 0x21, 0x00


	//----- nvinfo : EIATTR_SPARSE_MMA_MASK
	.align		4
.L_23:
        /*0078*/ 	.byte	0x03, 0x50
        /*007a*/ 	.short	0x0000


	//----- nvinfo : EIATTR_MAXREG_COUNT
	.align		4
        /*007c*/ 	.byte	0x03, 0x1b
        /*007e*/ 	.short	0x00ff


	//----- nvinfo : EIATTR_MERCURY_ISA_VERSION
	.align		4
        /*0080*/ 	.byte	0x03, 0x5f
        /*0082*/ 	.short	0x0101


	//----- nvinfo : EIATTR_VRC_CTA_INIT_COUNT
	.align		4
        /*0084*/ 	.byte	0x02, 0x4a
	.zero		1
	.zero		1


	//----- nvinfo : EIATTR_EXIT_INSTR_OFFSETS
	.align		4
        /*0088*/ 	.byte	0x04, 0x1c
        /*008a*/ 	.short	(.L_25 - .L_24)


	//   ....[0]....
.L_24:
        /*008c*/ 	.word	0x00000070


	//   ....[1]....
        /*0090*/ 	.word	0x000002b0


	//----- nvinfo : EIATTR_CRS_STACK_SIZE
	.align		4
.L_25:
        /*0094*/ 	.byte	0x04, 0x1e
        /*0096*/ 	.short	(.L_27 - .L_26)
.L_26:
        /*0098*/ 	.word	0x00000000


	//----- nvinfo : EIATTR_CBANK_PARAM_SIZE
	.align		4
.L_27:
        /*009c*/ 	.byte	0x03, 0x19
        /*009e*/ 	.short	0x0030


	//----- nvinfo : EIATTR_PARAM_CBANK
	.align		4
        /*00a0*/ 	.byte	0x04, 0x0a
        /*00a2*/ 	.short	(.L_29 - .L_28)
	.align		4
.L_28:
        /*00a4*/ 	.word	index@(.nv.constant0._Z10finiteDiffPfS_S_S_S_fi)
        /*00a8*/ 	.short	0x0380
        /*00aa*/ 	.short	0x0030


	//----- nvinfo : EIATTR_SW_WAR
	.align		4
.L_29:
        /*00ac*/ 	.byte	0x04, 0x36
        /*00ae*/ 	.short	(.L_31 - .L_30)
.L_30:
        /*00b0*/ 	.word	0x00000008
.L_31:


//--------------------- .nv.callgraph             --------------------------
	.section	.nv.callgraph,"",@"SHT_CUDA_CALLGRAPH"
	.align	4
	.sectionentsize	8
	.align		4
        /*0000*/ 	.word	0x00000000
	.align		4
        /*0004*/ 	.word	0xffffffff
	.align		4
        /*0008*/ 	.word	0x00000000
	.align		4
        /*000c*/ 	.word	0xfffffffe
	.align		4
        /*0010*/ 	.word	0x00000000
	.align		4
        /*0014*/ 	.word	0xfffffffd
	.align		4
        /*0018*/ 	.word	0x00000000
	.align		4
        /*001c*/ 	.word	0xfffffffc


//--------------------- .text._Z10finiteDiffPfS_S_S_S_fi --------------------------
	.section	.text._Z10finiteDiffPfS_S_S_S_fi,"ax",@progbits
	.align	128
        .global         _Z10finiteDiffPfS_S_S_S_fi
        .type           _Z10finiteDiffPfS_S_S_S_fi,@function
        .size           _Z10finiteDiffPfS_S_S_S_fi,(.L_x_14 - _Z10finiteDiffPfS_S_S_S_fi)
        .other          _Z10finiteDiffPfS_S_S_S_fi,@"STO_CUDA_ENTRY STV_DEFAULT"
_Z10finiteDiffPfS_S_S_S_fi:
.text._Z10finiteDiffPfS_S_S_S_fi:
[----:B------:R-:W-:Y:S01]  /*0000*/  LDC R1, c[0x0][0x37c] ;  /* 0x0000df00ff017b82 */ /* 0x000fe20000000800 */
[----:B------:R-:W0:Y:S01]  /*0010*/  S2R R2, SR_CTAID.X ;  /* 0x0000000000027919 */ /* 0x000e220000002500 */
[----:B------:R-:W0:Y:S01]  /*0020*/  LDCU UR4, c[0x0][0x360] ;  /* 0x00006c00ff0477ac */ /* 0x000e220008000800 */
[----:B------:R-:W0:Y:S01]  /*0030*/  S2R R3, SR_TID.X ;  /* 0x0000000000037919 */ /* 0x000e220000002100 */
[----:B------:R-:W1:Y:S01]  /*0040*/  LDCU UR5, c[0x0][0x3ac] ;  /* 0x00007580ff0577ac */ /* 0x000e620008000800 */
[----:B0-----:R-:W-:-:S05]  /*0050*/  IMAD R2, R2, UR4, R3 ;  /* 0x0000000402027c24 */ /* 0x001fca000f8e0203 */
[----:B-1----:R-:W-:-:S13]  /*0060*/  ISETP.GE.AND P0, PT, R2, UR5, PT ;  /* 0x0000000502007c0c */ /* 0x002fda000bf06270 */
[----:B------:R-:W-:Y:S05]  /*0070*/  @P0 EXIT ;  /* 0x000000000000094d */ /* 0x000fea0003800000 */
[----:B------:R-:W0:Y:S01]  /*0080*/  LDC.64 R4, c[0x0][0x398] ;  /* 0x0000e600ff047b82 */ /* 0x000e220000000a00 */
[----:B------:R-:W1:Y:S07]  /*0090*/  LDCU.64 UR4, c[0x0][0x358] ;  /* 0x00006b00ff0477ac */ /* 0x000e6e0008000a00 */
[----:B------:R-:W2:Y:S08]  /*00a0*/  LDC.64 R6, c[0x0][0x390] ;  /* 0x0000e400ff067b82 */ /* 0x000eb00000000a00 */
[----:B------:R-:W3:Y:S01]  /*00b0*/  LDC.64 R8, c[0x0][0x388] ;  /* 0x0000e200ff087b82 */ /* 0x000ee20000000a00 */
[----:B0-----:R-:W-:-:S07]  /*00c0*/  IMAD.WIDE R4, R2, 0x4, R4 ;  /* 0x0000000402047825 */ /* 0x001fce00078e0204 */
[----:B------:R-:W0:Y:S01]  /*00d0*/  LDC.64 R10, c[0x0][0x380] ;  /* 0x0000e000ff0a7b82 */ /* 0x000e220000000a00 */
[----:B-1----:R1:W4:Y:S01]  /*00e0*/  LDG.E R4, desc[UR4][R4.64] ;  /* 0x0000000404047981 */ /* 0x002322000c1e1900 */
[----:B--2---:R-:W-:-:S04]  /*00f0*/  IMAD.WIDE R6, R2, 0x4, R6 ;  /* 0x0000000402067825 */ /* 0x004fc800078e0206 */
[----:B---3--:R-:W-:Y:S02]  /*0100*/  IMAD.WIDE R8, R2, 0x4, R8 ;  /* 0x0000000402087825 */ /* 0x008fe400078e0208 */
[----:B-1----:R-:W1:Y:S02]  /*0110*/  LDC R5, c[0x0][0x3a8] ;  /* 0x0000ea00ff057b82 */ /* 0x002e640000000800 */
[----:B----4-:R-:W-:-:S05]  /*0120*/  FMUL R3, R4, R4 ;  /* 0x0000000404037220 */ /* 0x010fca0000400000 */
[----:B------:R2:W-:Y:S04]  /*0130*/  STG.E desc[UR4][R6.64], R3 ;  /* 0x0000000306007986 */ /* 0x0005e8000c101904 */
[----:B------:R-:W3:Y:S01]  /*0140*/  LDG.E R8, desc[UR4][R8.64] ;  /* 0x0000000408087981 */ /* 0x000ee2000c1e1900 */
[----:B0-----:R-:W-:-:S04]  /*0150*/  IMAD.WIDE R10, R2, 0x4, R10 ;  /* 0x00000004020a7825 */ /* 0x001fc800078e020a */
[----:B-1----:R-:W-:-:S04]  /*0160*/  FADD R5, R5, R5 ;  /* 0x0000000505057221 */ /* 0x002fc80000000000 */
[----:B------:R-:W0:Y:S01]  /*0170*/  MUFU.RCP R4, R5 ;  /* 0x0000000500047308 */ /* 0x000e220000001000 */
[----:B---3--:R-:W-:-:S05]  /*0180*/  FMUL R13, R8, R8 ;  /* 0x00000008080d7220 */ /* 0x008fca0000400000 */
[----:B------:R1:W-:Y:S04]  /*0190*/  STG.E desc[UR4][R10.64], R13 ;  /* 0x0000000d0a007986 */ /* 0x0003e8000c101904 */
[----:B------:R-:W3:Y:S01]  /*01a0*/  LDG.E R0, desc[UR4][R6.64] ;  /* 0x0000000406007981 */ /* 0x000ee2000c1e1900 */
[----:B0-----:R-:W-:Y:S01]  /*01b0*/  FFMA R15, -R5, R4, 1 ;  /* 0x3f800000050f7423 */ /* 0x001fe20000000104 */
[----:B------:R-:W-:Y:S03]  /*01c0*/  BSSY.RECONVERGENT B0, `(.L_x_0) ;  /* 0x000000b000007945 */ /* 0x000fe60003800200 */
[----:B------:R-:W-:Y:S01]  /*01d0*/  FFMA R15, R4, R15, R4 ;  /* 0x0000000f040f7223 */ /* 0x000fe20000000004 */
[----:B---3--:R-:W-:-:S04]  /*01e0*/  FADD R0, R13, -R0 ;  /* 0x800000000d007221 */ /* 0x008fc80000000000 */
[----:B------:R-:W0:Y:S01]  /*01f0*/  FCHK P0, R0, R5 ;  /* 0x0000000500007302 */ /* 0x000e220000000000 */
[----:B------:R-:W-:-:S04]  /*0200*/  FFMA R4, R0, R15, RZ ;  /* 0x0000000f00047223 */ /* 0x000fc800000000ff */
[----:B--2---:R-:W-:-:S04]  /*0210*/  FFMA R3, -R5, R4, R0 ;  /* 0x0000000405037223 */ /* 0x004fc80000000100 */
[----:B------:R-:W-:Y:S01]  /*0220*/  FFMA R15, R15, R3, R4 ;  /* 0x000000030f0f7223 */ /* 0x000fe20000000004 */
[----:B01----:R-:W-:Y:S06]  /*0230*/  @!P0 BRA `(.L_x_1) ;  /* 0x00000000000c8947 */ /* 0x003fec0003800000 */
[----:B------:R-:W-:-:S07]  /*0240*/  MOV R4, 0x260 ;  /* 0x0000026000047802 */ /* 0x000fce0000000f00 */
[----:B------:R-:W-:Y:S05]  /*0250*/  CALL.REL.NOINC `($__internal_0_$__cuda_sm3x_div_rn_noftz_f32_slowpath) ;  /* 0x0000000000187944 */ /* 0x000fea0003c00000 */
[----:B------:R-:W-:-:S07]  /*0260*/  IMAD.MOV.U32 R15, RZ, RZ, R0 ;  /* 0x000000ffff0f7224 */ /* 0x000fce00078e0000 */
.L_x_1:
[----:B------:R-:W-:Y:S05]  /*0270*/  BSYNC.RECONVERGENT B0 ;  /* 0x0000000000007941 */ /* 0x000fea0003800200 */
.L_x_0:
[----:B------:R-:W0:Y:S02]  /*0280*/  LDC.64 R4, c[0x0][0x3a0] ;  /* 0x0000e800ff047b82 */ /* 0x000e240000000a00 */
[----:B0-----:R-:W-:-:S05]  /*0290*/  IMAD.WIDE R2, R2, 0x4, R4 ;  /* 0x0000000402027825 */ /* 0x001fca00078e0204 */
[----:B------:R-:W-:Y:S01]  /*02a0*/  STG.E desc[UR4][R2.64], R15 ;  /* 0x0000000f02007986 */ /* 0x000fe2000c101904 */
[----:B------:R-:W-:Y:S05]  /*02b0*/  EXIT ;  /* 0x000000000000794d */ /* 0x000fea0003800000 */
        .weak           $__internal_0_$__cuda_sm3x_div_rn_noftz_f32_slowpath
        .type           $__internal_0_$__cuda_sm3x_div_rn_noftz_f32_slowpath,@function
        .size           $__internal_0_$__cuda_sm3x_div_rn_noftz_f32_slowpath,(.L_x_14 - $__internal_0_$__cuda_sm3x_div_rn_noftz_f32_slowpath)
$__internal_0_$__cuda_sm3x_div_rn_noftz_f32_slowpath:
[----:B------:R-:W-:Y:S01]  /*02c0*/  SHF.R.U32.HI R6, RZ, 0x17, R5 ;  /* 0x00000017ff067819 */ /* 0x000fe20000011605 */
[----:B------:R-:W-:Y:S01]  /*02d0*/  BSSY.RECONVERGENT B1, `(.L_x_2) ;  /* 0x0000064000017945 */ /* 0x000fe20003800200 */
[--C-:B------:R-:W-:Y:S01]  /*02e0*/  SHF.R.U32.HI R3, RZ, 0x17, R0.reuse ;  /* 0x00000017ff037819 */ /* 0x100fe20000011600 */
[----:B------:R-:W-:Y:S01]  /*02f0*/  IMAD.MOV.U32 R8, RZ, RZ, R0 ;  /* 0x000000ffff087224 */ /* 0x000fe200078e0000 */
[----:B------:R-:W-:Y:S02]  /*0300*/  LOP3.LUT R7, R6, 0xff, RZ, 0xc0, !PT ;  /* 0x000000ff06077812 */ /* 0x000fe400078ec0ff */
[----:B------:R-:W-:-:S03]  /*0310*/  LOP3.LUT R6, R3, 0xff, RZ, 0xc0, !PT ;  /* 0x000000ff03067812 */ /* 0x000fc600078ec0ff */
[----:B------:R-:W-:Y:S02]  /*0320*/  VIADD R11, R7, 0xffffffff ;  /* 0xffffffff070b7836 */ /* 0x000fe40000000000 */
[----:B------:R-:W-:-:S03]  /*0330*/  VIADD R10, R6, 0xffffffff ;  /* 0xffffffff060a7836 */ /* 0x000fc60000000000 */
[----:B------:R-:W-:-:S04]  /*0340*/  ISETP.GT.U32.AND P0, PT, R11, 0xfd, PT ;  /* 0x000000fd0b00780c */ /* 0x000fc80003f04070 */
[----:B------:R-:W-:-:S13]  /*0350*/  ISETP.GT.U32.OR P0, PT, R10, 0xfd, P0 ;  /* 0x000000fd0a00780c */ /* 0x000fda0000704470 */
[----:B------:R-:W-:Y:S01]  /*0360*/  @!P0 IMAD.MOV.U32 R9, RZ, RZ, RZ ;  /* 0x000000ffff098224 */ /* 0x000fe200078e00ff */
[----:B------:R-:W-:Y:S06]  /*0370*/  @!P0 BRA `(.L_x_3) ;  /* 0x0000000000608947 */ /* 0x000fec0003800000 */
[----:B------:R-:W-:Y:S01]  /*0380*/  FSETP.GTU.FTZ.AND P0, PT, |R0|, +INF , PT ;  /* 0x7f8000000000780b */ /* 0x000fe20003f1c200 */
[----:B------:R-:W-:Y:S01]  /*0390*/  IMAD.MOV.U32 R3, RZ, RZ, R5 ;  /* 0x000000ffff037224 */ /* 0x000fe200078e0005 */
[----:B------:R-:W-:-:S04]  /*03a0*/  FSETP.GTU.FTZ.AND P1, PT, |R5|, +INF , PT ;  /* 0x7f8000000500780b */ /* 0x000fc80003f3c200 */
[----:B------:R-:W-:-:S13]  /*03b0*/  PLOP3.LUT P0, PT, P0, P1, PT, 0xf8, 0x8f ;  /* 0x00000000008f781c */ /* 0x000fda0000703f70 */
[----:B------:R-:W-:Y:S05]  /*03c0*/  @P0 BRA `(.L_x_4) ;  /* 0x00000004004c0947 */ /* 0x000fea0003800000 */
[----:B------:R-:W-:-:S13]  /*03d0*/  LOP3.LUT P0, RZ, R5, 0x7fffffff, R8, 0xc8, !PT ;  /* 0x7fffffff05ff7812 */ /* 0x000fda000780c808 */
[----:B------:R-:W-:Y:S05]  /*03e0*/  @!P0 BRA `(.L_x_5) ;  /* 0x00000004003c8947 */ /* 0x000fea0003800000 */
[C---:B------:R-:W-:Y:S02]  /*03f0*/  FSETP.NEU.FTZ.AND P2, PT, |R0|.reuse, +INF , PT ;  /* 0x7f8000000000780b */ /* 0x040fe40003f5d200 */
[----:B------:R-:W-:Y:S02]  /*0400*/  FSETP.NEU.FTZ.AND P1, PT, |R3|, +INF , PT ;  /* 0x7f8000000300780b */ /* 0x000fe40003f3d200 */
[----:B------:R-:W-:-:S11]  /*0410*/  FSETP.NEU.FTZ.AND P0, PT, |R0|, +INF , PT ;  /* 0x7f8000000000780b */ /* 0x000fd60003f1d200 */
[----:B------:R-:W-:Y:S05]  /*0420*/  @!P1 BRA !P2, `(.L_x_5) ;  /* 0x00000004002c9947 */ /* 0x000fea0005000000 */
[----:B------:R-:W-:-:S04]  /*0430*/  LOP3.LUT P2, RZ, R8, 0x7fffffff, RZ, 0xc0, !PT ;  /* 0x7fffffff08ff7812 */ /* 0x000fc8000784c0ff */
[----:B------:R-:W-:-:S13]  /*0440*/  PLOP3.LUT P1, PT, P1, P2, PT, 0x2f, 0xf2 ;  /* 0x0000000000f2781c */ /* 0x000fda0000f24577 */
[----:B------:R-:W-:Y:S05]  /*0450*/  @P1 BRA `(.L_x_6) ;  /* 0x0000000400181947 */ /* 0x000fea0003800000 */
[----:B------:R-:W-:-:S04]  /*0460*/  LOP3.LUT P1, RZ, R5, 0x7fffffff, RZ, 0xc0, !PT ;  /* 0x7fffffff05ff7812 */ /* 0x000fc8000782c0ff */
[----:B------:R-:W-:-:S13]  /*0470*/  PLOP3.LUT P0, PT, P0, P1, PT, 0x2f, 0xf2 ;  /* 0x0000000000f2781c */ /* 0x000fda0000702577 */
[----:B------:R-:W-:Y:S05]  /*0480*/  @P0 BRA `(.L_x_7) ;  /* 0x0000000400000947 */ /* 0x000fea0003800000 */
[----:B------:R-:W-:Y:S02]  /*0490*/  ISETP.GE.AND P0, PT, R10, RZ, PT ;  /* 0x000000ff0a00720c */ /* 0x000fe40003f06270 */
[----:B------:R-:W-:-:S11]  /*04a0*/  ISETP.GE.AND P1, PT, R11, RZ, PT ;  /* 0x000000ff0b00720c */ /* 0x000fd60003f26270 */
[----:B------:R-:W-:Y:S02]  /*04b0*/  @P0 IMAD.MOV.U32 R9, RZ, RZ, RZ ;  /* 0x000000ffff090224 */ /* 0x000fe400078e00ff */
[----:B------:R-:W-:Y:S01]  /*04c0*/  @!P0 FFMA R8, R0, 1.84467440737095516160e+19, RZ ;  /* 0x5f80000000088823 */ /* 0x000fe200000000ff */
[----:B------:R-:W-:Y:S02]  /*04d0*/  @!P0 IMAD.MOV.U32 R9, RZ, RZ, -0x40 ;  /* 0xffffffc0ff098424 */ /* 0x000fe400078e00ff */
[----:B------:R-:W-:Y:S02]  /*04e0*/  @!P1 FFMA R5, R3, 1.84467440737095516160e+19, RZ ;  /* 0x5f80000003059823 */ /* 0x000fe400000000ff */
[----:B------:R-:W-:-:S07]  /*04f0*/  @!P1 VIADD R9, R9, 0x40 ;  /* 0x0000004009099836 */ /* 0x000fce0000000000 */
.L_x_3:
[----:B------:R-:W-:Y:S01]  /*0500*/  LEA R0, R7, 0xc0800000, 0x17 ;  /* 0xc080000007007811 */ /* 0x000fe200078eb8ff */
[----:B------:R-:W-:Y:S01]  /*0510*/  VIADD R6, R6, 0xffffff81 ;  /* 0xffffff8106067836 */ /* 0x000fe20000000000 */
[----:B------:R-:W-:Y:S03]  /*0520*/  BSSY.RECONVERGENT B2, `(.L_x_8) ;  /* 0x0000035000027945 */ /* 0x000fe60003800200 */
[----:B------:R-:W-:Y:S02]  /*0530*/  IMAD.IADD R5, R5, 0x1, -R0 ;  /* 0x0000000105057824 */ /* 0x000fe400078e0a00 */
[C---:B------:R-:W-:Y:S01]  /*0540*/  IMAD R0, R6.reuse, -0x800000, R8 ;  /* 0xff80000006007824 */ /* 0x040fe200078e0208 */
[----:B------:R-:W-:Y:S01]  /*0550*/  IADD3 R6, PT, PT, R6, 0x7f, -R7 ;  /* 0x0000007f06067810 */ /* 0x000fe20007ffe807 */
[----:B------:R-:W0:Y:S01]  /*0560*/  MUFU.RCP R3, R5 ;  /* 0x0000000500037308 */ /* 0x000e220000001000 */
[----:B------:R-:W-:-:S03]  /*0570*/  FADD.FTZ R11, -R5, -RZ ;  /* 0x800000ff050b7221 */ /* 0x000fc60000010100 */
[----:B------:R-:W-:Y:S02]  /*0580*/  IMAD.IADD R6, R6, 0x1, R9 ;  /* 0x0000000106067824 */ /* 0x000fe400078e0209 */
[----:B0-----:R-:W-:-:S04]  /*0590*/  FFMA R10, R3, R11, 1 ;  /* 0x3f800000030a7423 */ /* 0x001fc8000000000b */
[----:B------:R-:W-:-:S04]  /*05a0*/  FFMA R10, R3, R10, R3 ;  /* 0x0000000a030a7223 */ /* 0x000fc80000000003 */
[----:B------:R-:W-:-:S04]  /*05b0*/  FFMA R3, R0, R10, RZ ;  /* 0x0000000a00037223 */ /* 0x000fc800000000ff */
[----:B------:R-:W-:-:S04]  /*05c0*/  FFMA R8, R11, R3, R0 ;  /* 0x000000030b087223 */ /* 0x000fc80000000000 */
[----:B------:R-:W-:-:S04]  /*05d0*/  FFMA R13, R10, R8, R3 ;  /* 0x000000080a0d7223 */ /* 0x000fc80000000003 */
[----:B------:R-:W-:-:S04]  /*05e0*/  FFMA R8, R11, R13, R0 ;  /* 0x0000000d0b087223 */ /* 0x000fc80000000000 */
[----:B------:R-:W-:-:S05]  /*05f0*/  FFMA R0, R10, R8, R13 ;  /* 0x000000080a007223 */ /* 0x000fca000000000d */
[----:B------:R-:W-:-:S04]  /*0600*/  SHF.R.U32.HI R3, RZ, 0x17, R0 ;  /* 0x00000017ff037819 */ /* 0x000fc80000011600 */
[----:B------:R-:W-:-:S05]  /*0610*/  LOP3.LUT R3, R3, 0xff, RZ, 0xc0, !PT ;  /* 0x000000ff03037812 */ /* 0x000fca00078ec0ff */
[----:B------:R-:W-:-:S04]  /*0620*/  IMAD.IADD R7, R3, 0x1, R6 ;  /* 0x0000000103077824 */ /* 0x000fc800078e0206 */
[----:B------:R-:W-:-:S05]  /*0630*/  VIADD R3, R7, 0xffffffff ;  /* 0xffffffff07037836 */ /* 0x000fca0000000000 */
[----:B------:R-:W-:-:S13]  /*0640*/  ISETP.GE.U32.AND P0, PT, R3, 0xfe, PT ;  /* 0x000000fe0300780c */ /* 0x000fda0003f06070 */
[----:B------:R-:W-:Y:S05]  /*0650*/  @!P0 BRA `(.L_x_9) ;  /* 0x0000000000808947 */ /* 0x000fea0003800000 */
[----:B------:R-:W-:-:S13]  /*0660*/  ISETP.GT.AND P0, PT, R7, 0xfe, PT ;  /* 0x000000fe0700780c */ /* 0x000fda0003f04270 */
[----:B------:R-:W-:Y:S05]  /*0670*/  @P0 BRA `(.L_x_10) ;  /* 0x00000000006c0947 */ /* 0x000fea0003800000 */
[----:B------:R-:W-:-:S13]  /*0680*/  ISETP.GE.AND P0, PT, R7, 0x1, PT ;  /* 0x000000010700780c */ /* 0x000fda0003f06270 */
[----:B------:R-:W-:Y:S05]  /*0690*/  @P0 BRA `(.L_x_11) ;  /* 0x0000000000740947 */ /* 0x000fea0003800000 */
[----:B------:R-:W-:Y:S02]  /*06a0*/  ISETP.GE.AND P0, PT, R7, -0x18, PT ;  /* 0xffffffe80700780c */ /* 0x000fe40003f06270 */
[----:B------:R-:W-:-:S11]  /*06b0*/  LOP3.LUT R0, R0, 0x80000000, RZ, 0xc0, !PT ;  /* 0x8000000000007812 */ /* 0x000fd600078ec0ff */
[----:B------:R-:W-:Y:S05]  /*06c0*/  @!P0 BRA `(.L_x_11) ;  /* 0x0000000000688947 */ /* 0x000fea0003800000 */
[CCC-:B------:R-:W-:Y:S01]  /*06d0*/  FFMA.RZ R3, R10.reuse, R8.reuse, R13.reuse ;  /* 0x000000080a037223 */ /* 0x1c0fe2000000c00d */
[CCC-:B------:R-:W-:Y:S01]  /*06e0*/  FFMA.RM R6, R10.reuse, R8.reuse, R13.reuse ;  /* 0x000000080a067223 */ /* 0x1c0fe2000000400d */
[C---:B------:R-:W-:Y:S02]  /*06f0*/  ISETP.NE.AND P2, PT, R7.reuse, RZ, PT ;  /* 0x000000ff0700720c */ /* 0x040fe40003f45270 */
[----:B------:R-:W-:Y:S02]  /*0700*/  ISETP.NE.AND P1, PT, R7, RZ, PT ;  /* 0x000000ff0700720c */ /* 0x000fe40003f25270 */
[----:B------:R-:W-:Y:S01]  /*0710*/  LOP3.LUT R5, R3, 0x7fffff, RZ, 0xc0, !PT ;  /* 0x007fffff03057812 */ /* 0x000fe200078ec0ff */
[----:B------:R-:W-:Y:S01]  /*0720*/  FFMA.RP R3, R10, R8, R13 ;  /* 0x000000080a037223 */ /* 0x000fe2000000800d */
[----:B------:R-:W-:Y:S02]  /*0730*/  VIADD R8, R7, 0x20 ;  /* 0x0000002007087836 */ /* 0x000fe40000000000 */
[----:B------:R-:W-:Y:S01]  /*0740*/  LOP3.LUT R5, R5, 0x800000, RZ, 0xfc, !PT ;  /* 0x0080000005057812 */ /* 0x000fe200078efcff */
[----:B------:R-:W-:Y:S01]  /*0750*/  IMAD.MOV R7, RZ, RZ, -R7 ;  /* 0x000000ffff077224 */ /* 0x000fe200078e0a07 */
[----:B------:R-:W-:-:S02]  /*0760*/  FSETP.NEU.FTZ.AND P0, PT, R3, R6, PT ;  /* 0x000000060300720b */ /* 0x000fc40003f1d000 */
[----:B------:R-:W-:Y:S02]  /*0770*/  SHF.L.U32 R8, R5, R8, RZ ;  /* 0x0000000805087219 */ /* 0x000fe400000006ff */
[----:B------:R-:W-:Y:S02]  /*0780*/  SEL R6, R7, RZ, P2 ;  /* 0x000000ff07067207 */ /* 0x000fe40001000000 */
[----:B------:R-:W-:Y:S02]  /*0790*/  ISETP.NE.AND P1, PT, R8, RZ, P1 ;  /* 0x000000ff0800720c */ /* 0x000fe40000f25270 */
[----:B------:R-:W-:Y:S02]  /*07a0*/  SHF.R.U32.HI R6, RZ, R6, R5 ;  /* 0x00000006ff067219 */ /* 0x000fe40000011605 */
[----:B------:R-:W-:Y:S02]  /*07b0*/  PLOP3.LUT P0, PT, P0, P1, PT, 0xf8, 0x8f ;  /* 0x00000000008f781c */ /* 0x000fe40000703f70 */
[----:B------:R-:W-:-:S02]  /*07c0*/  SHF.R.U32.HI R8, RZ, 0x1, R6 ;  /* 0x00000001ff087819 */ /* 0x000fc40000011606 */
[----:B------:R-:W-:-:S04]  /*07d0*/  SEL R3, RZ, 0x1, !P0 ;  /* 0x00000001ff037807 */ /* 0x000fc80004000000 */
[----:B------:R-:W-:-:S04]  /*07e0*/  LOP3.LUT R3, R3, 0x1, R8, 0xf8, !PT ;  /* 0x0000000103037812 */ /* 0x000fc800078ef808 */
[----:B------:R-:W-:-:S05]  /*07f0*/  LOP3.LUT R3, R3, R6, RZ, 0xc0, !PT ;  /* 0x0000000603037212 */ /* 0x000fca00078ec0ff */
[----:B------:R-:W-:-:S05]  /*0800*/  IMAD.IADD R3, R8, 0x1, R3 ;  /* 0x0000000108037824 */ /* 0x000fca00078e0203 */
[----:B------:R-:W-:Y:S01]  /*0810*/  LOP3.LUT R0, R3, R0, RZ, 0xfc, !PT ;  /* 0x0000000003007212 */ /* 0x000fe200078efcff */
[----:B------:R-:W-:Y:S06]  /*0820*/  BRA `(.L_x_11) ;  /* 0x0000000000107947 */ /* 0x000fec0003800000 */
.L_x_10:
[----:B------:R-:W-:-:S04]  /*0830*/  LOP3.LUT R0, R0, 0x80000000, RZ, 0xc0, !PT ;  /* 0x8000000000007812 */ /* 0x000fc800078ec0ff */
[----:B------:R-:W-:Y:S01]  /*0840*/  LOP3.LUT R0, R0, 0x7f800000, RZ, 0xfc, !PT ;  /* 0x7f80000000007812 */ /* 0x000fe200078efcff */
[----:B------:R-:W-:Y:S06]  /*0850*/  BRA `(.L_x_11) ;  /* 0x0000000000047947 */ /* 0x000fec0003800000 */
.L_x_9:
[----:B------:R-:W-:-:S07]  /*0860*/  IMAD R0, R6, 0x800000, R0 ;  /* 0x0080000006007824 */ /* 0x000fce00078e0200 */
.L_x_11:
[----:B------:R-:W-:Y:S05]  /*0870*/  BSYNC.RECONVERGENT B2 ;  /* 0x0000000000027941 */ /* 0x000fea0003800200 */
.L_x_8:
[----:B------:R-:W-:Y:S05]  /*0880*/  BRA `(.L_x_12) ;  /* 0x0000000000207947 */ /* 0x000fea0003800000 */
.L_x_7:
[----:B------:R-:W-:-:S04]  /*0890*/  LOP3.LUT R0, R5, 0x80000000, R8, 0x48, !PT ;  /* 0x8000000005007812 */ /* 0x000fc800078e4808 */
[----:B------:R-:W-:Y:S01]  /*08a0*/  LOP3.LUT R0, R0, 0x7f800000, RZ, 0xfc, !PT ;  /* 0x7f80000000007812 */ /* 0x000fe200078efcff */
[----:B------:R-:W-:Y:S06]  /*08b0*/  BRA `(.L_x_12) ;  /* 0x0000000000147947 */ /* 0x000fec0003800000 */
.L_x_6:
[----:B------:R-:W-:Y:S01]  /*08c0*/  LOP3.LUT R0, R5, 0x80000000, R8, 0x48, !PT ;  /* 0x8000000005007812 */ /* 0x000fe200078e4808 */
[----:B------:R-:W-:Y:S06]  /*08d0*/  BRA `(.L_x_12) ;  /* 0x00000000000c7947 */ /* 0x000fec0003800000 */
.L_x_5:
[----:B------:R-:W0:Y:S01]  /*08e0*/  MUFU.RSQ R0, -QNAN ;  /* 0xffc0000000007908 */ /* 0x000e220000001400 */
[----:B------:R-:W-:Y:S05]  /*08f0*/  BRA `(.L_x_12) ;  /* 0x0000000000047947 */ /* 0x000fea0003800000 */
.L_x_4:
[----:B------:R-:W-:-:S07]  /*0900*/  FADD.FTZ R0, R0, R3 ;  /* 0x0000000300007221 */ /* 0x000fce0000010000 */
.L_x_12:
[----:B------:R-:W-:Y:S05]  /*0910*/  BSYNC.RECONVERGENT B1 ;  /* 0x0000000000017941 */ /* 0x000fea0003800200 */
.L_x_2:
[----:B------:R-:W-:-:S04]  /*0920*/  IMAD.MOV.U32 R5, RZ, RZ, 0x0 ;  /* 0x00000000ff057424 */ /* 0x000fc800078e00ff */
[----:B0-----:R-:W-:Y:S05]  /*0930*/  RET.REL.NODEC R4 `(_Z10finiteDiffPfS_S_S_S_fi) ;  /* 0xfffffff404b07950 */ /* 0x001fea0003c3ffff */
.L_x_13:
[----:B------:R-:W-:-:S00]  /*0940*/  BRA `(.L_x_13) ;  /* 0xfffffffc00fc7947 */ /* 0x000fc0000383ffff */
[----:B------:R-:W-:-:S00]  /*0950*/  NOP ;  /* 0x0000000000007918 */ /* 0x000fc00000000000 */
        /* <DEDUP_REMOVED lines=10> */
.L_x_14:


//--------------------- .nv.shared.reserved.0     --------------------------
	.section	.nv.shared.reserved.0,"aw",@nobits
	.weak		__nv_reservedSMEM_offset_0_alias
	.size		__nv_reservedSMEM_offset_0_alias, 0, 64
	.other		__nv_reservedSMEM_offset_0_alias,@"STO_CUDA_RESERVED_SHARED STV_DEFAULT"
__nv_reservedSMEM_offset_0_alias:
	.zero		0
	.zero		64


//--------------------- .nv.constant0._Z10finiteDiffPfS_S_S_S_fi --------------------------
	.section	.nv.constant0._Z10finiteDiffPfS_S_S_S_fi,"a",@progbits
	.sectionflags	@""
	.align	4
.nv.constant0._Z10finiteDiffPfS_S_S_S_fi:
	.zero		944


//--------------------- SYMBOLS --------------------------

	.type		.nv.reservedSmem.offset0,@object
	.size		.nv.reservedSmem.offset0,0x4
